//
// Generated by NVIDIA NVVM Compiler
//
// Compiler Build ID: CL-36424714
// Cuda compilation tools, release 13.0, V13.0.88
// Based on NVVM 20.0.0
//

.version 9.0
.target sm_100
.address_size 64

	// .globl	_Z7dkernelv
.extern .func  (.param .b32 func_retval0) vprintf
(
	.param .b64 vprintf_param_0,
	.param .b64 vprintf_param_1
)
;
.global .align 1 .b8 $str[4] = {37, 100, 10};

.visible .entry _Z7dkernelv()
{
	.local .align 8 .b8 	__local_depot0[8];
	.reg .b64 	%SP;
	.reg .b64 	%SPL;
	.reg .b32 	%r<4>;
	.reg .b64 	%rd<5>;

	mov.u64 	%SPL, __local_depot0;
	cvta.local.u64 	%SP, %SPL;
	add.u64 	%rd1, %SP, 0;
	add.u64 	%rd2, %SPL, 0;
	mov.b32 	%r1, 5;
	st.local.u32 	[%rd2], %r1;
	mov.u64 	%rd3, $str;
	cvta.global.u64 	%rd4, %rd3;
	{ // callseq 0, 0
	.param .b64 param0;
	st.param.b64 	[param0], %rd4;
	.param .b64 param1;
	st.param.b64 	[param1], %rd1;
	.param .b32 retval0;
	call.uni (retval0), 
	vprintf, 
	(
	param0, 
	param1
	);
	ld.param.b32 	%r2, [retval0];
	} // callseq 0
	ret;

}


// ===== COMPILED SASS (sm_100) =====

	.target	sm_100

	.elftype	@"ET_EXEC"


//--------------------- .note.nv.tkinfo           --------------------------
	.section	.note.nv.tkinfo,"",@"SHT_NOTE"
	.sectionflags	@"SHF_NOTE_NV_TKINFO"
	.tkinfo
        /*0018*/ 	.word	0x00000002
        /*0030*/ 	.string	""
        /*0030*/ 	.string	"ptxas"
        /*0030*/ 	.string	"Cuda compilation tools, release 13.0, V13.0.88"
        /*0030*/ 	.string	"Build cuda_13.0.r13.0/compiler.36424714_0"
        /*0030*/ 	.string	"-arch sm_100 -m 64 "



//--------------------- .note.nv.cuinfo           --------------------------
	.section	.note.nv.cuinfo,"",@"SHT_NOTE"
	.sectionflags	@"SHF_NOTE_NV_CUINFO"
        /*0018*/ 	.short	0x0002
        /*001a*/ 	.short	0x0064
        /*001c*/ 	.short	0x0082
	.zero		2


//--------------------- .nv.info                  --------------------------
	.section	.nv.info,"",@"SHT_CUDA_INFO"
	.align	4


	//----- nvinfo : EIATTR_REGCOUNT
	.align		4
        /*0000*/ 	.byte	0x04, 0x2f
        /*0002*/ 	.short	(.L_2 - .L_1)
	.align		4
.L_1:
        /*0004*/ 	.word	index@(_Z7dkernelv)
        /*0008*/ 	.word	0x00000018


	//----- nvinfo : EIATTR_FRAME_SIZE
	.align		4
.L_2:
        /*000c*/ 	.byte	0x04, 0x11
        /*000e*/ 	.short	(.L_4 - .L_3)
	.align		4
.L_3:
        /*0010*/ 	.word	index@(_Z7dkernelv)
        /*0014*/ 	.word	0x00000008


	//----- nvinfo : EIATTR_MIN_STACK_SIZE
	.align		4
.L_4:
        /*0018*/ 	.byte	0x04, 0x12
        /*001a*/ 	.short	(.L_6 - .L_5)
	.align		4
.L_5:
        /*001c*/ 	.word	index@(_Z7dkernelv)
        /*0020*/ 	.word	0x00000008
.L_6:


//--------------------- .nv.compat                --------------------------
	.section	.nv.compat,"",@"SHT_CUDA_COMPAT_INFO"
	.align	4
        /*0000*/ 	.byte	0x02, 0x09, 0x00, 0x00, 0x02, 0x02, 0x01, 0x00, 0x02, 0x05, 0x05, 0x00, 0x03, 0x07, 0x01, 0x01
        /*0010*/ 	.byte	0x02, 0x03, 0x00, 0x00, 0x02, 0x06, 0x01, 0x00, 0x04, 0x0b, 0x08, 0x00, 0x09, 0x00, 0x00, 0x00
        /*0020*/ 	.byte	0x00, 0x00, 0x00, 0x00


//--------------------- .nv.info._Z7dkernelv      --------------------------
	.section	.nv.info._Z7dkernelv,"",@"SHT_CUDA_INFO"
	.sectionflags	@""
	.align	4


	//----- nvinfo : EIATTR_CUDA_API_VERSION
	.align		4
        /*0000*/ 	.byte	0x04, 0x37
        /*0002*/ 	.short	(.L_8 - .L_7)
.L_7:
        /*0004*/ 	.word	0x00000082


	//----- nvinfo : EIATTR_SPARSE_MMA_MASK
	.align		4
.L_8:
        /*0008*/ 	.byte	0x03, 0x50
        /*000a*/ 	.short	0x0000


	//----- nvinfo : EIATTR_MAXREG_COUNT
	.align		4
        /*000c*/ 	.byte	0x03, 0x1b
        /*000e*/ 	.short	0x00ff


	//----- nvinfo : EIATTR_EXTERNS
	.align		4
        /*0010*/ 	.byte	0x04, 0x0f
        /*0012*/ 	.short	(.L_10 - .L_9)


	//   ....[0]....
	.align		4
.L_9:
        /*0014*/ 	.word	index@(vprintf)


	//----- nvinfo : EIATTR_MERCURY_ISA_VERSION
	.align		4
.L_10:
        /*0018*/ 	.byte	0x03, 0x5f
        /*001a*/ 	.short	0x0101


	//----- nvinfo : EIATTR_VRC_CTA_INIT_COUNT
	.align		4
        /*001c*/ 	.byte	0x02, 0x4a
	.zero		1
	.zero		1


	//----- nvinfo : EIATTR_SYSCALL_OFFSETS
	.align		4
        /*0020*/ 	.byte	0x04, 0x46
        /*0022*/ 	.short	(.L_12 - .L_11)


	//   ....[0]....
.L_11:
        /*0024*/ 	.word	0x000000e0


	//----- nvinfo : EIATTR_EXIT_INSTR_OFFSETS
	.align		4
.L_12:
        /*0028*/ 	.byte	0x04, 0x1c
        /*002a*/ 	.short	(.L_14 - .L_13)


	//   ....[0]....
.L_13:
        /*002c*/ 	.word	0x000000f0


	//----- nvinfo : EIATTR_SW_WAR
	.align		4
.L_14:
        /*0030*/ 	.byte	0x04, 0x36
        /*0032*/ 	.short	(.L_16 - .L_15)
.L_15:
        /*0034*/ 	.word	0x00000008
.L_16:


//--------------------- .nv.callgraph             --------------------------
	.section	.nv.callgraph,"",@"SHT_CUDA_CALLGRAPH"
	.align	4
	.sectionentsize	8
	.align		4
        /*0000*/ 	.word	0x00000000
	.align		4
        /*0004*/ 	.word	0xffffffff
	.align		4
        /*0008*/ 	.word	index@(_Z7dkernelv)
	.align		4
        /*000c*/ 	.word	index@(vprintf)
	.align		4
        /*0010*/ 	.word	0x00000000
	.align		4
        /*0014*/ 	.word	0xfffffffe
	.align		4
        /*0018*/ 	.word	0x00000000
	.align		4
        /*001c*/ 	.word	0xfffffffd
	.align		4
        /*0020*/ 	.word	0x00000000
	.align		4
        /*0024*/ 	.word	0xfffffffc


//--------------------- .nv.constant4             --------------------------
	.section	.nv.constant4,"a",@progbits
	.align	8
	.align		8
.nv.constant4:
        /*0000*/ 	.dword	vprintf
	.align		8
        /*0008*/ 	.dword	$str


//--------------------- .text._Z7dkernelv         --------------------------
	.section	.text._Z7dkernelv,"ax",@progbits
	.align	128
        .global         _Z7dkernelv
        .type           _Z7dkernelv,@function
        .size           _Z7dkernelv,(.L_x_2 - _Z7dkernelv)
        .other          _Z7dkernelv,@"STO_CUDA_ENTRY STV_DEFAULT"
_Z7dkernelv:
.text._Z7dkernelv:
[----:B------:R-:W0:Y:S02]  /*0000*/  LDC R1, c[0x0][0x37c] ;  /* 0x0000df00ff017b82 */ /* 0x000e240000000800 */
[----:B0-----:R-:W-:Y:S01]  /*0010*/  VIADD R1, R1, 0xfffffff8 ;  /* 0xfffffff801017836 */ /* 0x001fe20000000000 */
[----:B------:R-:W-:Y:S01]  /*0020*/  MOV R0, 0x0 ;  /* 0x0000000000007802 */ /* 0x000fe20000000f00 */
[----:B------:R-:W-:Y:S01]  /*0030*/  IMAD.MOV.U32 R8, RZ, RZ, 0x5 ;  /* 0x00000005ff087424 */ /* 0x000fe200078e00ff */
[----:B------:R-:W0:Y:S03]  /*0040*/  LDCU UR4, c[0x0][0x2f8] ;  /* 0x00005f00ff0477ac */ /* 0x000e260008000800 */
[----:B------:R1:W2:Y:S01]  /*0050*/  LDC.64 R2, c[0x4][R0] ;  /* 0x0100000000027b82 */ /* 0x0002a20000000a00 */
[----:B------:R1:W-:Y:S01]  /*0060*/  STL [R1], R8 ;  /* 0x0000000801007387 */ /* 0x0003e20000100800 */
[----:B------:R-:W3:Y:S01]  /*0070*/  LDCU.64 UR6, c[0x4][0x8] ;  /* 0x01000100ff0677ac */ /* 0x000ee20008000a00 */
[----:B------:R-:W4:Y:S01]  /*0080*/  LDCU UR5, c[0x0][0x2fc] ;  /* 0x00005f80ff0577ac */ /* 0x000f220008000800 */
[----:B0-----:R-:W-:-:S02]  /*0090*/  IADD3 R6, P0, PT, R1, UR4, RZ ;  /* 0x0000000401067c10 */ /* 0x001fc4000ff1e0ff */
[----:B---3--:R-:W-:Y:S01]  /*00a0*/  MOV R4, UR6 ;  /* 0x0000000600047c02 */ /* 0x008fe20008000f00 */
[----:B------:R-:W-:Y:S01]  /*00b0*/  IMAD.U32 R5, RZ, RZ, UR7 ;  /* 0x00000007ff057e24 */ /* 0x000fe2000f8e00ff */
[----:B-1--4-:R-:W-:-:S09]  /*00c0*/  IADD3.X R7, PT, PT, RZ, UR5, RZ, P0, !PT ;  /* 0x00000005ff077c10 */ /* 0x012fd200087fe4ff */
[----:B------:R-:W-:-:S07]  /*00d0*/  LEPC R20, `(.L_x_0) ;  /* 0x000000001014794e */ /* 0x000fce0000000000 */
[----:B--2---:R-:W-:Y:S05]  /*00e0*/  CALL.ABS.NOINC R2 ;  /* 0x0000000002007343 */ /* 0x004fea0003c00000 */
.L_x_0:
[----:B------:R-:W-:Y:S05]  /*00f0*/  EXIT ;  /* 0x000000000000794d */ /* 0x000fea0003800000 */
.L_x_1:
[----:B------:R-:W-:-:S00]  /*0100*/  BRA `(.L_x_1) ;  /* 0xfffffffc00fc7947 */ /* 0x000fc0000383ffff */
[----:B------:R-:W-:-:S00]  /*0110*/  NOP ;  /* 0x0000000000007918 */ /* 0x000fc00000000000 */
        /* <DEDUP_REMOVED lines=14> */
.L_x_2:


//--------------------- .nv.global.init           --------------------------
	.section	.nv.global.init,"aw",@progbits
.nv.global.init:
	.type		$str,@object
	.size		$str,(.L_0 - $str)
$str:
        /*0000*/ 	.byte	0x25, 0x64, 0x0a, 0x00
.L_0:


//--------------------- .nv.shared.reserved.0     --------------------------
	.section	.nv.shared.reserved.0,"aw",@nobits
	.weak		__nv_reservedSMEM_offset_0_alias
	.size		__nv_reservedSMEM_offset_0_alias, 0, 64
	.other		__nv_reservedSMEM_offset_0_alias,@"STO_CUDA_RESERVED_SHARED STV_DEFAULT"
__nv_reservedSMEM_offset_0_alias:
	.zero		0
	.zero		64


//--------------------- .nv.constant0._Z7dkernelv --------------------------
	.section	.nv.constant0._Z7dkernelv,"a",@progbits
	.sectionflags	@""
	.align	4
.nv.constant0._Z7dkernelv:
	.zero		896


//--------------------- SYMBOLS --------------------------

	.type		.nv.reservedSmem.offset0,@object
	.size		.nv.reservedSmem.offset0,0x4
	.type		vprintf,@function
